//
// Generated by NVIDIA NVVM Compiler
//
// Compiler Build ID: CL-36424714
// Cuda compilation tools, release 13.0, V13.0.88
// Based on NVVM 20.0.0
//

.version 9.0
.target sm_100
.address_size 64

	// .globl	_Z10kernelTestPii

.visible .entry _Z10kernelTestPii(
	.param .u64 .ptr .align 1 _Z10kernelTestPii_param_0,
	.param .u32 _Z10kernelTestPii_param_1
)
{
	.reg .pred 	%p<2>;
	.reg .b32 	%r<8>;
	.reg .b64 	%rd<5>;

	ld.param.u64 	%rd1, [_Z10kernelTestPii_param_0];
	ld.param.u32 	%r2, [_Z10kernelTestPii_param_1];
	mov.u32 	%r3, %ctaid.x;
	mov.u32 	%r4, %ntid.x;
	mov.u32 	%r5, %tid.x;
	mad.lo.s32 	%r1, %r3, %r4, %r5;
	setp.ge.u32 	%p1, %r1, %r2;
	@%p1 bra 	$L__BB0_2;
	cvta.to.global.u64 	%rd2, %rd1;
	mul.wide.u32 	%rd3, %r1, 4;
	add.s64 	%rd4, %rd2, %rd3;
	ld.global.u32 	%r6, [%rd4];
	add.s32 	%r7, %r6, 10;
	st.global.u32 	[%rd4], %r7;
$L__BB0_2:
	ret;

}


// ===== COMPILED SASS (sm_100) =====

	.target	sm_100

	.elftype	@"ET_EXEC"


//--------------------- .note.nv.tkinfo           --------------------------
	.section	.note.nv.tkinfo,"",@"SHT_NOTE"
	.sectionflags	@"SHF_NOTE_NV_TKINFO"
	.tkinfo
        /*0018*/ 	.word	0x00000002
        /*0030*/ 	.string	""
        /*0030*/ 	.string	"ptxas"
        /*0030*/ 	.string	"Cuda compilation tools, release 13.0, V13.0.88"
        /*0030*/ 	.string	"Build cuda_13.0.r13.0/compiler.36424714_0"
        /*0030*/ 	.string	"-arch sm_100 -m 64 "



//--------------------- .note.nv.cuinfo           --------------------------
	.section	.note.nv.cuinfo,"",@"SHT_NOTE"
	.sectionflags	@"SHF_NOTE_NV_CUINFO"
        /*0018*/ 	.short	0x0002
        /*001a*/ 	.short	0x0064
        /*001c*/ 	.short	0x0082
	.zero		2


//--------------------- .nv.info                  --------------------------
	.section	.nv.info,"",@"SHT_CUDA_INFO"
	.align	4


	//----- nvinfo : EIATTR_REGCOUNT
	.align		4
        /*0000*/ 	.byte	0x04, 0x2f
        /*0002*/ 	.short	(.L_1 - .L_0)
	.align		4
.L_0:
        /*0004*/ 	.word	index@(_Z10kernelTestPii)
        /*0008*/ 	.word	0x00000008


	//----- nvinfo : EIATTR_FRAME_SIZE
	.align		4
.L_1:
        /*000c*/ 	.byte	0x04, 0x11
        /*000e*/ 	.short	(.L_3 - .L_2)
	.align		4
.L_2:
        /*0010*/ 	.word	index@(_Z10kernelTestPii)
        /*0014*/ 	.word	0x00000000


	//----- nvinfo : EIATTR_MIN_STACK_SIZE
	.align		4
.L_3:
        /*0018*/ 	.byte	0x04, 0x12
        /*001a*/ 	.short	(.L_5 - .L_4)
	.align		4
.L_4:
        /*001c*/ 	.word	index@(_Z10kernelTestPii)
        /*0020*/ 	.word	0x00000000
.L_5:


//--------------------- .nv.compat                --------------------------
	.section	.nv.compat,"",@"SHT_CUDA_COMPAT_INFO"
	.align	4
        /*0000*/ 	.byte	0x02, 0x09, 0x00, 0x00, 0x02, 0x02, 0x01, 0x00, 0x02, 0x05, 0x05, 0x00, 0x03, 0x07, 0x01, 0x01
        /*0010*/ 	.byte	0x02, 0x03, 0x00, 0x00, 0x02, 0x06, 0x01, 0x00, 0x04, 0x0b, 0x08, 0x00, 0x09, 0x00, 0x00, 0x00
        /*0020*/ 	.byte	0x00, 0x00, 0x00, 0x00


//--------------------- .nv.info._Z10kernelTestPii --------------------------
	.section	.nv.info._Z10kernelTestPii,"",@"SHT_CUDA_INFO"
	.sectionflags	@""
	.align	4


	//----- nvinfo : EIATTR_CUDA_API_VERSION
	.align		4
        /*0000*/ 	.byte	0x04, 0x37
        /*0002*/ 	.short	(.L_7 - .L_6)
.L_6:
        /*0004*/ 	.word	0x00000082


	//----- nvinfo : EIATTR_KPARAM_INFO
	.align		4
.L_7:
        /*0008*/ 	.byte	0x04, 0x17
        /*000a*/ 	.short	(.L_9 - .L_8)
.L_8:
        /*000c*/ 	.word	0x00000000
        /*0010*/ 	.short	0x0001
        /*0012*/ 	.short	0x0008
        /*0014*/ 	.byte	0x00, 0xf0, 0x11, 0x00


	//----- nvinfo : EIATTR_KPARAM_INFO
	.align		4
.L_9:
        /*0018*/ 	.byte	0x04, 0x17
        /*001a*/ 	.short	(.L_11 - .L_10)
.L_10:
        /*001c*/ 	.word	0x00000000
        /*0020*/ 	.short	0x0000
        /*0022*/ 	.short	0x0000
        /*0024*/ 	.byte	0x00, 0xf5, 0x21, 0x00


	//----- nvinfo : EIATTR_SPARSE_MMA_MASK
	.align		4
.L_11:
        /*0028*/ 	.byte	0x03, 0x50
        /*002a*/ 	.short	0x0000


	//----- nvinfo : EIATTR_MAXREG_COUNT
	.align		4
        /*002c*/ 	.byte	0x03, 0x1b
        /*002e*/ 	.short	0x00ff


	//----- nvinfo : EIATTR_MERCURY_ISA_VERSION
	.align		4
        /*0030*/ 	.byte	0x03, 0x5f
        /*0032*/ 	.short	0x0101


	//----- nvinfo : EIATTR_VRC_CTA_INIT_COUNT
	.align		4
        /*0034*/ 	.byte	0x02, 0x4a
	.zero		1
	.zero		1


	//----- nvinfo : EIATTR_EXIT_INSTR_OFFSETS
	.align		4
        /*0038*/ 	.byte	0x04, 0x1c
        /*003a*/ 	.short	(.L_13 - .L_12)


	//   ....[0]....
.L_12:
        /*003c*/ 	.word	0x00000070


	//   ....[1]....
        /*0040*/ 	.word	0x000000e0


	//----- nvinfo : EIATTR_CBANK_PARAM_SIZE
	.align		4
.L_13:
        /*0044*/ 	.byte	0x03, 0x19
        /*0046*/ 	.short	0x000c


	//----- nvinfo : EIATTR_PARAM_CBANK
	.align		4
        /*0048*/ 	.byte	0x04, 0x0a
        /*004a*/ 	.short	(.L_15 - .L_14)
	.align		4
.L_14:
        /*004c*/ 	.word	index@(.nv.constant0._Z10kernelTestPii)
        /*0050*/ 	.short	0x0380
        /*0052*/ 	.short	0x000c


	//----- nvinfo : EIATTR_SW_WAR
	.align		4
.L_15:
        /*0054*/ 	.byte	0x04, 0x36
        /*0056*/ 	.short	(.L_17 - .L_16)
.L_16:
        /*0058*/ 	.word	0x00000008
.L_17:


//--------------------- .nv.callgraph             --------------------------
	.section	.nv.callgraph,"",@"SHT_CUDA_CALLGRAPH"
	.align	4
	.sectionentsize	8
	.align		4
        /*0000*/ 	.word	0x00000000
	.align		4
        /*0004*/ 	.word	0xffffffff
	.align		4
        /*0008*/ 	.word	0x00000000
	.align		4
        /*000c*/ 	.word	0xfffffffe
	.align		4
        /*0010*/ 	.word	0x00000000
	.align		4
        /*0014*/ 	.word	0xfffffffd
	.align		4
        /*0018*/ 	.word	0x00000000
	.align		4
        /*001c*/ 	.word	0xfffffffc


//--------------------- .text._Z10kernelTestPii   --------------------------
	.section	.text._Z10kernelTestPii,"ax",@progbits
	.align	128
        .global         _Z10kernelTestPii
        .type           _Z10kernelTestPii,@function
        .size           _Z10kernelTestPii,(.L_x_1 - _Z10kernelTestPii)
        .other          _Z10kernelTestPii,@"STO_CUDA_ENTRY STV_DEFAULT"
_Z10kernelTestPii:
.text._Z10kernelTestPii:
[----:B------:R-:W-:Y:S01]  /*0000*/  LDC R1, c[0x0][0x37c] ;  /* 0x0000df00ff017b82 */ /* 0x000fe20000000800 */
[----:B------:R-:W0:Y:S07]  /*0010*/  S2R R0, SR_TID.X ;  /* 0x0000000000007919 */ /* 0x000e2e0000002100 */
[----:B------:R-:W0:Y:S01]  /*0020*/  S2UR UR4, SR_CTAID.X ;  /* 0x00000000000479c3 */ /* 0x000e220000002500 */
[----:B------:R-:W1:Y:S07]  /*0030*/  LDCU UR5, c[0x0][0x388] ;  /* 0x00007100ff0577ac */ /* 0x000e6e0008000800 */
[----:B------:R-:W0:Y:S02]  /*0040*/  LDC R5, c[0x0][0x360] ;  /* 0x0000d800ff057b82 */ /* 0x000e240000000800 */
[----:B0-----:R-:W-:-:S05]  /*0050*/  IMAD R5, R5, UR4, R0 ;  /* 0x0000000405057c24 */ /* 0x001fca000f8e0200 */
[----:B-1----:R-:W-:-:S13]  /*0060*/  ISETP.GE.U32.AND P0, PT, R5, UR5, PT ;  /* 0x0000000505007c0c */ /* 0x002fda000bf06070 */
[----:B------:R-:W-:Y:S05]  /*0070*/  @P0 EXIT ;  /* 0x000000000000094d */ /* 0x000fea0003800000 */
[----:B------:R-:W0:Y:S01]  /*0080*/  LDC.64 R2, c[0x0][0x380] ;  /* 0x0000e000ff027b82 */ /* 0x000e220000000a00 */
[----:B------:R-:W1:Y:S01]  /*0090*/  LDCU.64 UR4, c[0x0][0x358] ;  /* 0x00006b00ff0477ac */ /* 0x000e620008000a00 */
[----:B0-----:R-:W-:-:S05]  /*00a0*/  IMAD.WIDE.U32 R2, R5, 0x4, R2 ;  /* 0x0000000405027825 */ /* 0x001fca00078e0002 */
[----:B-1----:R-:W2:Y:S02]  /*00b0*/  LDG.E R0, desc[UR4][R2.64] ;  /* 0x0000000402007981 */ /* 0x002ea4000c1e1900 */
[----:B--2---:R-:W-:-:S05]  /*00c0*/  IADD3 R5, PT, PT, R0, 0xa, RZ ;  /* 0x0000000a00057810 */ /* 0x004fca0007ffe0ff */
[----:B------:R-:W-:Y:S01]  /*00d0*/  STG.E desc[UR4][R2.64], R5 ;  /* 0x0000000502007986 */ /* 0x000fe2000c101904 */
[----:B------:R-:W-:Y:S05]  /*00e0*/  EXIT ;  /* 0x000000000000794d */ /* 0x000fea0003800000 */
.L_x_0:
[----:B------:R-:W-:-:S00]  /*00f0*/  BRA `(.L_x_0) ;  /* 0xfffffffc00fc7947 */ /* 0x000fc0000383ffff */
[----:B------:R-:W-:-:S00]  /*0100*/  NOP ;  /* 0x0000000000007918 */ /* 0x000fc00000000000 */
[----:B------:R-:W-:-:S00]  /*0110*/  NOP ;  /* 0x0000000000007918 */ /* 0x000fc00000000000 */
[----:B------:R-:W-:-:S00]  /*0120*/  NOP ;  /* 0x0000000000007918 */ /* 0x000fc00000000000 */
[----:B------:R-:W-:-:S00]  /*0130*/  NOP ;  /* 0x0000000000007918 */ /* 0x000fc00000000000 */
[----:B------:R-:W-:-:S00]  /*0140*/  NOP ;  /* 0x0000000000007918 */ /* 0x000fc00000000000 */
[----:B------:R-:W-:-:S00]  /*0150*/  NOP ;  /* 0x0000000000007918 */ /* 0x000fc00000000000 */
[----:B------:R-:W-:-:S00]  /*0160*/  NOP ;  /* 0x0000000000007918 */ /* 0x000fc00000000000 */
[----:B------:R-:W-:-:S00]  /*0170*/  NOP ;  /* 0x0000000000007918 */ /* 0x000fc00000000000 */
.L_x_1:


//--------------------- .nv.shared.reserved.0     --------------------------
	.section	.nv.shared.reserved.0,"aw",@nobits
	.weak		__nv_reservedSMEM_offset_0_alias
	.size		__nv_reservedSMEM_offset_0_alias, 0, 64
	.other		__nv_reservedSMEM_offset_0_alias,@"STO_CUDA_RESERVED_SHARED STV_DEFAULT"
__nv_reservedSMEM_offset_0_alias:
	.zero		0
	.zero		64


//--------------------- .nv.constant0._Z10kernelTestPii --------------------------
	.section	.nv.constant0._Z10kernelTestPii,"a",@progbits
	.sectionflags	@""
	.align	4
.nv.constant0._Z10kernelTestPii:
	.zero		908


//--------------------- SYMBOLS --------------------------

	.type		.nv.reservedSmem.offset0,@object
	.size		.nv.reservedSmem.offset0,0x4
